	.headerflags	@"EF_CUDA_TEXMODE_UNIFIED EF_CUDA_64BIT_ADDRESS EF_CUDA_ACCELERATORS EF_CUDA_SM90 EF_CUDA_VIRTUAL_SM(EF_CUDA_SM90)"
	.elftype	@"ET_EXEC"


//--------------------- .nv.info                  --------------------------
	.section	.nv.info,"",@"SHT_CUDA_INFO"
	.align	4


	//----- nvinfo : EIATTR_REGCOUNT
	.align		4
        /*0000*/ 	.byte	0x04, 0x2f
        /*0002*/ 	.short	(.L_3 - .L_2)
	.align		4
.L_2:
        /*0004*/ 	.word	index@(triton_poi_fused__native_batch_norm_legit_no_training_relu_threshold_backward_4)
        /*0008*/ 	.word	0x00000014


	//----- nvinfo : EIATTR_MIN_STACK_SIZE
	.align		4
.L_3:
        /*000c*/ 	.byte	0x04, 0x12
        /*000e*/ 	.short	(.L_5 - .L_4)
	.align		4
.L_4:
        /*0010*/ 	.word	index@(triton_poi_fused__native_batch_norm_legit_no_training_relu_threshold_backward_4)
        /*0014*/ 	.word	0x00000000


	//----- nvinfo : EIATTR_FRAME_SIZE
	.align		4
.L_5:
        /*0018*/ 	.byte	0x04, 0x11
        /*001a*/ 	.short	(.L_7 - .L_6)
	.align		4
.L_6:
        /*001c*/ 	.word	index@(triton_poi_fused__native_batch_norm_legit_no_training_relu_threshold_backward_4)
        /*0020*/ 	.word	0x00000000


	//----- nvinfo : EIATTR_MIN_STACK_SIZE
	.align		4
.L_7:
        /*0024*/ 	.byte	0x04, 0x12
        /*0026*/ 	.short	(.L_9 - .L_8)
	.align		4
.L_8:
        /*0028*/ 	.word	index@(triton_poi_fused__native_batch_norm_legit_no_training_relu_threshold_backward_4)
        /*002c*/ 	.word	0x00000000
.L_9:


//--------------------- .nv.info.triton_poi_fused__native_batch_norm_legit_no_training_relu_threshold_backward_4 --------------------------
	.section	.nv.info.triton_poi_fused__native_batch_norm_legit_no_training_relu_threshold_backward_4,"",@"SHT_CUDA_INFO"
	.sectionflags	@""
	.align	4


	//----- nvinfo : EIATTR_CUDA_API_VERSION
	.align		4
        /*0000*/ 	.byte	0x04, 0x37
        /*0002*/ 	.short	(.L_11 - .L_10)
.L_10:
        /*0004*/ 	.word	0x0000007c


	//----- nvinfo : EIATTR_KPARAM_INFO
	.align		4
.L_11:
        /*0008*/ 	.byte	0x04, 0x17
        /*000a*/ 	.short	(.L_13 - .L_12)
.L_12:
        /*000c*/ 	.word	0x00000000
        /*0010*/ 	.short	0x000a
        /*0012*/ 	.short	0x0050
        /*0014*/ 	.byte	0x00, 0xf0, 0x11, 0x00


	//----- nvinfo : EIATTR_KPARAM_INFO
	.align		4
.L_13:
        /*0018*/ 	.byte	0x04, 0x17
        /*001a*/ 	.short	(.L_15 - .L_14)
.L_14:
        /*001c*/ 	.word	0x00000000
        /*0020*/ 	.short	0x0009
        /*0022*/ 	.short	0x0048
        /*0024*/ 	.byte	0x00, 0xf4, 0x21, 0x00


	//----- nvinfo : EIATTR_KPARAM_INFO
	.align		4
.L_15:
        /*0028*/ 	.byte	0x04, 0x17
        /*002a*/ 	.short	(.L_17 - .L_16)
.L_16:
        /*002c*/ 	.word	0x00000000
        /*0030*/ 	.short	0x0008
        /*0032*/ 	.short	0x0040
        /*0034*/ 	.byte	0x00, 0xf4, 0x21, 0x00


	//----- nvinfo : EIATTR_KPARAM_INFO
	.align		4
.L_17:
        /*0038*/ 	.byte	0x04, 0x17
        /*003a*/ 	.short	(.L_19 - .L_18)
.L_18:
        /*003c*/ 	.word	0x00000000
        /*0040*/ 	.short	0x0007
        /*0042*/ 	.short	0x0038
        /*0044*/ 	.byte	0x00, 0xf4, 0x21, 0x00


	//----- nvinfo : EIATTR_KPARAM_INFO
	.align		4
.L_19:
        /*0048*/ 	.byte	0x04, 0x17
        /*004a*/ 	.short	(.L_21 - .L_20)
.L_20:
        /*004c*/ 	.word	0x00000000
        /*0050*/ 	.short	0x0006
        /*0052*/ 	.short	0x0030
        /*0054*/ 	.byte	0x00, 0xf4, 0x21, 0x00


	//----- nvinfo : EIATTR_KPARAM_INFO
	.align		4
.L_21:
        /*0058*/ 	.byte	0x04, 0x17
        /*005a*/ 	.short	(.L_23 - .L_22)
.L_22:
        /*005c*/ 	.word	0x00000000
        /*0060*/ 	.short	0x0005
        /*0062*/ 	.short	0x0028
        /*0064*/ 	.byte	0x00, 0xf4, 0x21, 0x00


	//----- nvinfo : EIATTR_KPARAM_INFO
	.align		4
.L_23:
        /*0068*/ 	.byte	0x04, 0x17
        /*006a*/ 	.short	(.L_25 - .L_24)
.L_24:
        /*006c*/ 	.word	0x00000000
        /*0070*/ 	.short	0x0004
        /*0072*/ 	.short	0x0020
        /*0074*/ 	.byte	0x00, 0xf4, 0x21, 0x00


	//----- nvinfo : EIATTR_KPARAM_INFO
	.align		4
.L_25:
        /*0078*/ 	.byte	0x04, 0x17
        /*007a*/ 	.short	(.L_27 - .L_26)
.L_26:
        /*007c*/ 	.word	0x00000000
        /*0080*/ 	.short	0x0003
        /*0082*/ 	.short	0x0018
        /*0084*/ 	.byte	0x00, 0xf4, 0x21, 0x00


	//----- nvinfo : EIATTR_KPARAM_INFO
	.align		4
.L_27:
        /*0088*/ 	.byte	0x04, 0x17
        /*008a*/ 	.short	(.L_29 - .L_28)
.L_28:
        /*008c*/ 	.word	0x00000000
        /*0090*/ 	.short	0x0002
        /*0092*/ 	.short	0x0010
        /*0094*/ 	.byte	0x00, 0xf4, 0x21, 0x00


	//----- nvinfo : EIATTR_KPARAM_INFO
	.align		4
.L_29:
        /*0098*/ 	.byte	0x04, 0x17
        /*009a*/ 	.short	(.L_31 - .L_30)
.L_30:
        /*009c*/ 	.word	0x00000000
        /*00a0*/ 	.short	0x0001
        /*00a2*/ 	.short	0x0008
        /*00a4*/ 	.byte	0x00, 0xf4, 0x21, 0x00


	//----- nvinfo : EIATTR_KPARAM_INFO
	.align		4
.L_31:
        /*00a8*/ 	.byte	0x04, 0x17
        /*00aa*/ 	.short	(.L_33 - .L_32)
.L_32:
        /*00ac*/ 	.word	0x00000000
        /*00b0*/ 	.short	0x0000
        /*00b2*/ 	.short	0x0000
        /*00b4*/ 	.byte	0x00, 0xf4, 0x21, 0x00


	//----- nvinfo : EIATTR_SPARSE_MMA_MASK
	.align		4
.L_33:
        /*00b8*/ 	.byte	0x03, 0x50
        /*00ba*/ 	.short	0x0000


	//----- nvinfo : EIATTR_MAXREG_COUNT
	.align		4
        /*00bc*/ 	.byte	0x03, 0x1b
        /*00be*/ 	.short	0x00ff


	//----- nvinfo : EIATTR_EXIT_INSTR_OFFSETS
	.align		4
        /*00c0*/ 	.byte	0x04, 0x1c
        /*00c2*/ 	.short	(.L_35 - .L_34)


	//   ....[0]....
.L_34:
        /*00c4*/ 	.word	0x00000470


	//----- nvinfo : EIATTR_REQNTID
	.align		4
.L_35:
        /*00c8*/ 	.byte	0x04, 0x10
        /*00ca*/ 	.short	(.L_37 - .L_36)
.L_36:
        /*00cc*/ 	.word	0x00000080
        /*00d0*/ 	.word	0x00000001
        /*00d4*/ 	.word	0x00000001


	//----- nvinfo : EIATTR_CBANK_PARAM_SIZE
	.align		4
.L_37:
        /*00d8*/ 	.byte	0x03, 0x19
        /*00da*/ 	.short	0x0054


	//----- nvinfo : EIATTR_PARAM_CBANK
	.align		4
        /*00dc*/ 	.byte	0x04, 0x0a
        /*00de*/ 	.short	(.L_39 - .L_38)
	.align		4
.L_38:
        /*00e0*/ 	.word	index@(.nv.constant0.triton_poi_fused__native_batch_norm_legit_no_training_relu_threshold_backward_4)
        /*00e4*/ 	.short	0x0210
        /*00e6*/ 	.short	0x0054


	//----- nvinfo : EIATTR_SW_WAR
	.align		4
.L_39:
        /*00e8*/ 	.byte	0x04, 0x36
        /*00ea*/ 	.short	(.L_41 - .L_40)
.L_40:
        /*00ec*/ 	.word	0x00000008
.L_41:


//--------------------- .nv.callgraph             --------------------------
	.section	.nv.callgraph,"",@"SHT_CUDA_CALLGRAPH"
	.align	4
	.sectionentsize	8
	.align		4
        /*0000*/ 	.word	0x00000000
	.align		4
        /*0004*/ 	.word	0xffffffff
	.align		4
        /*0008*/ 	.word	0x00000000
	.align		4
        /*000c*/ 	.word	0xfffffffe
	.align		4
        /*0010*/ 	.word	0x00000000
	.align		4
        /*0014*/ 	.word	0xfffffffd
	.align		4
        /*0018*/ 	.word	0x00000000
	.align		4
        /*001c*/ 	.word	0xfffffffc


//--------------------- .nv.constant4             --------------------------
	.section	.nv.constant4,"a",@progbits
	.align	8
	.align		8
.nv.constant4:
        /*0000*/ 	.dword	_$_str
	.align		8
        /*0008*/ 	.dword	_$_str_$_2


//--------------------- .text.triton_poi_fused__native_batch_norm_legit_no_training_relu_threshold_backward_4 --------------------------
	.section	.text.triton_poi_fused__native_batch_norm_legit_no_training_relu_threshold_backward_4,"ax",@progbits
	.align	128
        .global         triton_poi_fused__native_batch_norm_legit_no_training_relu_threshold_backward_4
        .type           triton_poi_fused__native_batch_norm_legit_no_training_relu_threshold_backward_4,@function
        .size           triton_poi_fused__native_batch_norm_legit_no_training_relu_threshold_backward_4,(.L_x_1 - triton_poi_fused__native_batch_norm_legit_no_training_relu_threshold_backward_4)
        .other          triton_poi_fused__native_batch_norm_legit_no_training_relu_threshold_backward_4,@"STO_CUDA_ENTRY STV_DEFAULT"
triton_poi_fused__native_batch_norm_legit_no_training_relu_threshold_backward_4:
.text.triton_poi_fused__native_batch_norm_legit_no_training_relu_threshold_backward_4:
[----:B------:R-:W-:Y:S01]  /*0000*/  LDC R1, c[0x0][0x28] ;  /* 0x00000a00ff017b82 */ /* 0x000fe20000000800 */
[----:B------:R-:W1:Y:S07]  /*0010*/  S2R R0, SR_TID.X ;  /* 0x0000000000007919 */ /* 0x000e6e0000002100 */
[----:B------:R-:W2:Y:S01]  /*0020*/  LDC.64 R8, c[0x0][0x220] ;  /* 0x00008800ff087b82 */ /* 0x000ea20000000a00 */
[----:B------:R-:W-:Y:S01]  /*0030*/  ULDC.64 UR4, c[0x0][0x208] ;  /* 0x0000820000047ab9 */ /* 0x000fe20000000a00 */
[----:B------:R-:W-:Y:S01]  /*0040*/  ULDC.64 UR6, c[0x0][0x248] ;  /* 0x0000920000067ab9 */ /* 0x000fe20000000a00 */
[----:B------:R-:W3:Y:S01]  /*0050*/  S2R R3, SR_CTAID.X ;  /* 0x0000000000037919 */ /* 0x000ee20000002500 */
[----:B------:R-:W-:-:S04]  /*0060*/  ULDC.64 UR8, c[0x0][0x258] ;  /* 0x0000960000087ab9 */ /* 0x000fc80000000a00 */
[----:B------:R-:W4:Y:S08]  /*0070*/  LDC.64 R4, c[0x0][0x210] ;  /* 0x00008400ff047b82 */ /* 0x000f300000000a00 */
[----:B------:R-:W5:Y:S08]  /*0080*/  LDC.64 R6, c[0x0][0x218] ;  /* 0x00008600ff067b82 */ /* 0x000f700000000a00 */
[----:B------:R-:W5:Y:S01]  /*0090*/  LDC.64 R12, c[0x0][0x238] ;  /* 0x00008e00ff0c7b82 */ /* 0x000f620000000a00 */
[----:B-1----:R-:W-:-:S07]  /*00a0*/  LOP3.LUT R0, R0, 0x7f, RZ, 0xc0, !PT ;  /* 0x0000007f00007812 */ /* 0x002fce00078ec0ff */
[----:B------:R-:W1:Y:S01]  /*00b0*/  LDC.64 R10, c[0x0][0x228] ;  /* 0x00008a00ff0a7b82 */ /* 0x000e620000000a00 */
[----:B---3--:R-:W-:Y:S01]  /*00c0*/  SHF.R.S32.HI R2, RZ, 0x18, R3 ;  /* 0x00000018ff027819 */ /* 0x008fe20000011403 */
[----:B------:R-:W-:-:S03]  /*00d0*/  IMAD R0, R3, 0x80, R0 ;  /* 0x0000008003007824 */ /* 0x000fc600078e0200 */
[----:B------:R-:W-:-:S04]  /*00e0*/  SGXT R3, R2, 0x1 ;  /* 0x000000010203781a */ /* 0x000fc80000000200 */
[----:B------:R-:W-:-:S04]  /*00f0*/  LEA.HI R3, R3, R0, RZ, 0x8 ;  /* 0x0000000003037211 */ /* 0x000fc800078f40ff */
[----:B------:R-:W-:-:S04]  /*0100*/  SHF.R.S32.HI R3, RZ, 0x8, R3 ;  /* 0x00000008ff037819 */ /* 0x000fc80000011403 */
[----:B------:R-:W-:-:S04]  /*0110*/  LEA.HI R2, R3, R3, RZ, 0x4 ;  /* 0x0000000303027211 */ /* 0x000fc800078f20ff */
[----:B------:R-:W-:-:S05]  /*0120*/  LOP3.LUT R2, R2, 0xfffffff0, RZ, 0xc0, !PT ;  /* 0xfffffff002027812 */ /* 0x000fca00078ec0ff */
[----:B------:R-:W-:Y:S02]  /*0130*/  IMAD.IADD R15, R3, 0x1, -R2 ;  /* 0x00000001030f7824 */ /* 0x000fe400078e0a02 */
[----:B------:R-:W3:Y:S02]  /*0140*/  LDC.64 R2, c[0x0][0x230] ;  /* 0x00008c00ff027b82 */ /* 0x000ee40000000a00 */
[----:B--2---:R-:W-:-:S05]  /*0150*/  IMAD.WIDE R8, R15, 0x4, R8 ;  /* 0x000000040f087825 */ /* 0x004fca00078e0208 */
[----:B------:R1:W2:Y:S01]  /*0160*/  LDG.E.EL R14, desc[UR4][R8.64] ;  /* 0x00000004080e7981 */ /* 0x0002a2000c2e1900 */
[----:B----4-:R-:W-:-:S04]  /*0170*/  IMAD.WIDE R4, R0, 0x4, R4 ;  /* 0x0000000400047825 */ /* 0x010fc800078e0204 */
[C---:B-----5:R-:W-:Y:S02]  /*0180*/  IMAD.WIDE R6, R15.reuse, 0x4, R6 ;  /* 0x000000040f067825 */ /* 0x060fe400078e0206 */
[----:B------:R-:W4:Y:S02]  /*0190*/  LDG.E R4, desc[UR4][R4.64] ;  /* 0x0000000404047981 */ /* 0x000f24000c1e1900 */
[----:B0-----:R-:W-:Y:S02]  /*01a0*/  IMAD.WIDE R12, R0, 0x4, R12 ;  /* 0x00000004000c7825 */ /* 0x001fe400078e020c */
[----:B------:R0:W5:Y:S02]  /*01b0*/  LDG.E.EL R7, desc[UR4][R6.64] ;  /* 0x0000000406077981 */ /* 0x000164000c2e1900 */
[C---:B-1----:R-:W-:Y:S02]  /*01c0*/  IMAD.WIDE R8, R15.reuse, 0x4, R10 ;  /* 0x000000040f087825 */ /* 0x042fe400078e020a */
[----:B------:R-:W5:Y:S02]  /*01d0*/  LDG.E R12, desc[UR4][R12.64] ;  /* 0x000000040c0c7981 */ /* 0x000f64000c1e1900 */
[----:B---3--:R-:W-:-:S02]  /*01e0*/  IMAD.WIDE R10, R15, 0x4, R2 ;  /* 0x000000040f0a7825 */ /* 0x008fc400078e0202 */
[----:B------:R1:W3:Y:S01]  /*01f0*/  LDG.E.EL R8, desc[UR4][R8.64] ;  /* 0x0000000408087981 */ /* 0x0002e2000c2e1900 */
[----:B------:R-:W1:Y:S03]  /*0200*/  LDC.64 R2, c[0x0][0x240] ;  /* 0x00009000ff027b82 */ /* 0x000e660000000a00 */
[----:B------:R-:W3:Y:S01]  /*0210*/  LDG.E.EL R11, desc[UR4][R10.64] ;  /* 0x000000040a0b7981 */ /* 0x000ee2000c2e1900 */
[----:B0-----:R-:W-:Y:S02]  /*0220*/  IMAD.MOV.U32 R6, RZ, RZ, 0x3e800000 ;  /* 0x3e800000ff067424 */ /* 0x001fe400078e00ff */
[----:B-1----:R-:W-:-:S04]  /*0230*/  IMAD.WIDE R2, R0, 0x4, R2 ;  /* 0x0000000400027825 */ /* 0x002fc800078e0202 */
[----:B--2---:R-:W-:-:S04]  /*0240*/  FADD R14, R14, 9.9999997473787516356e-06 ;  /* 0x3727c5ac0e0e7421 */ /* 0x004fc80000000000 */
[----:B------:R-:W0:Y:S02]  /*0250*/  MUFU.SQRT R15, R14 ;  /* 0x0000000e000f7308 */ /* 0x000e240000002000 */
[C---:B0-----:R-:W-:Y:S02]  /*0260*/  FSETP.GT.AND P0, PT, R15.reuse, 8.50705917302346158658e+37, PT ;  /* 0x7e8000000f00780b */ /* 0x041fe40003f04000 */
[----:B------:R-:W-:-:S11]  /*0270*/  FSETP.GEU.AND P1, PT, R15, 1.175494350822287508e-38, PT ;  /* 0x008000000f00780b */ /* 0x000fd60003f2e000 */
[----:B------:R-:W-:-:S04]  /*0280*/  @P0 FMUL R15, R15, 0.25 ;  /* 0x3e8000000f0f0820 */ /* 0x000fc80000400000 */
[----:B------:R-:W-:-:S06]  /*0290*/  @!P1 FMUL R15, R15, 16777216 ;  /* 0x4b8000000f0f9820 */ /* 0x000fcc0000400000 */
[----:B------:R-:W0:Y:S01]  /*02a0*/  MUFU.RCP R15, R15 ;  /* 0x0000000f000f7308 */ /* 0x000e220000001000 */
[----:B------:R-:W-:-:S05]  /*02b0*/  FSEL R6, R6, 1, P0 ;  /* 0x3f80000006067808 */ /* 0x000fca0000000000 */
[----:B------:R-:W-:Y:S01]  /*02c0*/  @!P1 FMUL R6, R6, 16777216 ;  /* 0x4b80000006069820 */ /* 0x000fe20000400000 */
[----:B-----5:R-:W-:-:S03]  /*02d0*/  FADD R12, -R7, R12 ;  /* 0x0000000c070c7221 */ /* 0x020fc60000000100 */
[----:B0-----:R-:W-:Y:S01]  /*02e0*/  FMUL R9, R15, R6 ;  /* 0x000000060f097220 */ /* 0x001fe20000400000 */
[----:B----4-:R-:W-:Y:S02]  /*02f0*/  FADD R6, R4, -R7 ;  /* 0x8000000704067221 */ /* 0x010fe40000000000 */
[----:B------:R-:W0:Y:S02]  /*0300*/  LDC.64 R4, c[0x0][0x250] ;  /* 0x00009400ff047b82 */ /* 0x000e240000000a00 */
[----:B------:R-:W-:Y:S01]  /*0310*/  FMUL R6, R6, R9 ;  /* 0x0000000906067220 */ /* 0x000fe20000400000 */
[----:B------:R-:W-:-:S03]  /*0320*/  FMUL R12, R9, R12 ;  /* 0x0000000c090c7220 */ /* 0x000fc60000400000 */
[C-C-:B---3--:R-:W-:Y:S01]  /*0330*/  FFMA R6, R8.reuse, R6, R11.reuse ;  /* 0x0000000608067223 */ /* 0x148fe2000000000b */
[----:B------:R-:W-:-:S04]  /*0340*/  FFMA R12, R8, R12, R11 ;  /* 0x0000000c080c7223 */ /* 0x000fc8000000000b */
[----:B------:R-:W-:Y:S02]  /*0350*/  FSETP.GEU.AND P0, PT, R6, RZ, PT ;  /* 0x000000ff0600720b */ /* 0x000fe40003f0e000 */
[----:B------:R-:W-:Y:S02]  /*0360*/  FSETP.GEU.AND P1, PT, R12, RZ, PT ;  /* 0x000000ff0c00720b */ /* 0x000fe40003f2e000 */
[----:B------:R-:W-:Y:S02]  /*0370*/  FSEL R11, R6, RZ, P0 ;  /* 0x000000ff060b7208 */ /* 0x000fe40000000000 */
[----:B------:R-:W-:Y:S02]  /*0380*/  SHF.R.S32.HI R9, RZ, 0x1f, R0 ;  /* 0x0000001fff097819 */ /* 0x000fe40000011400 */
[----:B------:R-:W-:Y:S02]  /*0390*/  IADD3 R6, P0, R0, UR6, RZ ;  /* 0x0000000600067c10 */ /* 0x000fe4000ff1e0ff */
[----:B------:R-:W-:-:S02]  /*03a0*/  FSEL R13, R12, RZ, P1 ;  /* 0x000000ff0c0d7208 */ /* 0x000fc40000800000 */
[----:B------:R-:W-:Y:S02]  /*03b0*/  FSETP.GTU.AND P2, PT, R11, RZ, PT ;  /* 0x000000ff0b00720b */ /* 0x000fe40003f4c000 */
[----:B------:R-:W-:Y:S02]  /*03c0*/  IADD3.X R7, R9, UR7, RZ, P0, !PT ;  /* 0x0000000709077c10 */ /* 0x000fe400087fe4ff */
[----:B------:R-:W-:Y:S02]  /*03d0*/  IADD3 R8, P1, R0, UR8, RZ ;  /* 0x0000000800087c10 */ /* 0x000fe4000ff3e0ff */
[----:B------:R-:W-:Y:S01]  /*03e0*/  FSETP.GTU.AND P0, PT, R13, RZ, PT ;  /* 0x000000ff0d00720b */ /* 0x000fe20003f0c000 */
[----:B0-----:R-:W-:Y:S01]  /*03f0*/  IMAD.WIDE R4, R0, 0x4, R4 ;  /* 0x0000000400047825 */ /* 0x001fe200078e0204 */
[----:B------:R-:W-:Y:S02]  /*0400*/  SEL R15, RZ, 0x1, P2 ;  /* 0x00000001ff0f7807 */ /* 0x000fe40001000000 */
[----:B------:R-:W-:-:S02]  /*0410*/  IADD3.X R9, R9, UR9, RZ, P1, !PT ;  /* 0x0000000909097c10 */ /* 0x000fc40008ffe4ff */
[----:B------:R-:W-:Y:S01]  /*0420*/  SEL R17, RZ, 0x1, P0 ;  /* 0x00000001ff117807 */ /* 0x000fe20000000000 */
[----:B------:R-:W-:Y:S04]  /*0430*/  STG.E desc[UR4][R2.64], R11 ;  /* 0x0000000b02007986 */ /* 0x000fe8000c101904 */
[----:B------:R-:W-:Y:S04]  /*0440*/  STG.E.U8 desc[UR4][R6.64], R15 ;  /* 0x0000000f06007986 */ /* 0x000fe8000c101104 */
[----:B------:R-:W-:Y:S04]  /*0450*/  STG.E desc[UR4][R4.64], R13 ;  /* 0x0000000d04007986 */ /* 0x000fe8000c101904 */
[----:B------:R-:W-:Y:S01]  /*0460*/  STG.E.U8 desc[UR4][R8.64], R17 ;  /* 0x0000001108007986 */ /* 0x000fe2000c101104 */
[----:B------:R-:W-:Y:S05]  /*0470*/  EXIT ;  /* 0x000000000000794d */ /* 0x000fea0003800000 */
.L_x_0:
[----:B------:R-:W-:-:S00]  /*0480*/  BRA `(.L_x_0) ;  /* 0xfffffffc00fc7947 */ /* 0x000fc0000383ffff */
[----:B------:R-:W-:-:S00]  /*0490*/  NOP ;  /* 0x0000000000007918 */ /* 0x000fc00000000000 */
        /* <DEDUP_REMOVED lines=14> */
.L_x_1:


//--------------------- .nv.global.init           --------------------------
	.section	.nv.global.init,"aw",@progbits
.nv.global.init:
	.type		_$_str,@object
	.size		_$_str,(_$_str_$_2 - _$_str)
_$_str:
        /*0000*/ 	.byte	0x5f, 0x5f, 0x43, 0x55, 0x44, 0x41, 0x5f, 0x46, 0x54, 0x5a, 0x00
	.type		_$_str_$_2,@object
	.size		_$_str_$_2,(.L_1 - _$_str_$_2)
_$_str_$_2:
        /*000b*/ 	.byte	0x5f, 0x5f, 0x43, 0x55, 0x44, 0x41, 0x5f, 0x50, 0x52, 0x45, 0x43, 0x5f, 0x53, 0x51, 0x52, 0x54
        /*001b*/ 	.byte	0x00
.L_1:


//--------------------- .nv.constant0.triton_poi_fused__native_batch_norm_legit_no_training_relu_threshold_backward_4 --------------------------
	.section	.nv.constant0.triton_poi_fused__native_batch_norm_legit_no_training_relu_threshold_backward_4,"a",@progbits
	.sectionflags	@""
	.align	4
.nv.constant0.triton_poi_fused__native_batch_norm_legit_no_training_relu_threshold_backward_4:
	.zero		612
